	.headerflags	@"EF_CUDA_TEXMODE_UNIFIED EF_CUDA_64BIT_ADDRESS EF_CUDA_ACCELERATORS EF_CUDA_SM90 EF_CUDA_VIRTUAL_SM(EF_CUDA_SM90)"
	.elftype	@"ET_EXEC"


//--------------------- .nv.info                  --------------------------
	.section	.nv.info,"",@"SHT_CUDA_INFO"
	.align	4


	//----- nvinfo : EIATTR_REGCOUNT
	.align		4
        /*0000*/ 	.byte	0x04, 0x2f
        /*0002*/ 	.short	(.L_3 - .L_2)
	.align		4
.L_2:
        /*0004*/ 	.word	index@(triton_poi_fused__native_batch_norm_legit_no_training__prelu_kernel_add_convolution_19)
        /*0008*/ 	.word	0x00000020


	//----- nvinfo : EIATTR_MIN_STACK_SIZE
	.align		4
.L_3:
        /*000c*/ 	.byte	0x04, 0x12
        /*000e*/ 	.short	(.L_5 - .L_4)
	.align		4
.L_4:
        /*0010*/ 	.word	index@(triton_poi_fused__native_batch_norm_legit_no_training__prelu_kernel_add_convolution_19)
        /*0014*/ 	.word	0x00000000


	//----- nvinfo : EIATTR_FRAME_SIZE
	.align		4
.L_5:
        /*0018*/ 	.byte	0x04, 0x11
        /*001a*/ 	.short	(.L_7 - .L_6)
	.align		4
.L_6:
        /*001c*/ 	.word	index@(triton_poi_fused__native_batch_norm_legit_no_training__prelu_kernel_add_convolution_19)
        /*0020*/ 	.word	0x00000000


	//----- nvinfo : EIATTR_MIN_STACK_SIZE
	.align		4
.L_7:
        /*0024*/ 	.byte	0x04, 0x12
        /*0026*/ 	.short	(.L_9 - .L_8)
	.align		4
.L_8:
        /*0028*/ 	.word	index@(triton_poi_fused__native_batch_norm_legit_no_training__prelu_kernel_add_convolution_19)
        /*002c*/ 	.word	0x00000000
.L_9:


//--------------------- .nv.info.triton_poi_fused__native_batch_norm_legit_no_training__prelu_kernel_add_convolution_19 --------------------------
	.section	.nv.info.triton_poi_fused__native_batch_norm_legit_no_training__prelu_kernel_add_convolution_19,"",@"SHT_CUDA_INFO"
	.sectionflags	@""
	.align	4


	//----- nvinfo : EIATTR_CUDA_API_VERSION
	.align		4
        /*0000*/ 	.byte	0x04, 0x37
        /*0002*/ 	.short	(.L_11 - .L_10)
.L_10:
        /*0004*/ 	.word	0x0000007c


	//----- nvinfo : EIATTR_KPARAM_INFO
	.align		4
.L_11:
        /*0008*/ 	.byte	0x04, 0x17
        /*000a*/ 	.short	(.L_13 - .L_12)
.L_12:
        /*000c*/ 	.word	0x00000000
        /*0010*/ 	.short	0x000a
        /*0012*/ 	.short	0x0050
        /*0014*/ 	.byte	0x00, 0xf0, 0x11, 0x00


	//----- nvinfo : EIATTR_KPARAM_INFO
	.align		4
.L_13:
        /*0018*/ 	.byte	0x04, 0x17
        /*001a*/ 	.short	(.L_15 - .L_14)
.L_14:
        /*001c*/ 	.word	0x00000000
        /*0020*/ 	.short	0x0009
        /*0022*/ 	.short	0x0048
        /*0024*/ 	.byte	0x00, 0xf4, 0x21, 0x00


	//----- nvinfo : EIATTR_KPARAM_INFO
	.align		4
.L_15:
        /*0028*/ 	.byte	0x04, 0x17
        /*002a*/ 	.short	(.L_17 - .L_16)
.L_16:
        /*002c*/ 	.word	0x00000000
        /*0030*/ 	.short	0x0008
        /*0032*/ 	.short	0x0040
        /*0034*/ 	.byte	0x00, 0xf4, 0x21, 0x00


	//----- nvinfo : EIATTR_KPARAM_INFO
	.align		4
.L_17:
        /*0038*/ 	.byte	0x04, 0x17
        /*003a*/ 	.short	(.L_19 - .L_18)
.L_18:
        /*003c*/ 	.word	0x00000000
        /*0040*/ 	.short	0x0007
        /*0042*/ 	.short	0x0038
        /*0044*/ 	.byte	0x00, 0xf4, 0x21, 0x00


	//----- nvinfo : EIATTR_KPARAM_INFO
	.align		4
.L_19:
        /*0048*/ 	.byte	0x04, 0x17
        /*004a*/ 	.short	(.L_21 - .L_20)
.L_20:
        /*004c*/ 	.word	0x00000000
        /*0050*/ 	.short	0x0006
        /*0052*/ 	.short	0x0030
        /*0054*/ 	.byte	0x00, 0xf4, 0x21, 0x00


	//----- nvinfo : EIATTR_KPARAM_INFO
	.align		4
.L_21:
        /*0058*/ 	.byte	0x04, 0x17
        /*005a*/ 	.short	(.L_23 - .L_22)
.L_22:
        /*005c*/ 	.word	0x00000000
        /*0060*/ 	.short	0x0005
        /*0062*/ 	.short	0x0028
        /*0064*/ 	.byte	0x00, 0xf4, 0x21, 0x00


	//----- nvinfo : EIATTR_KPARAM_INFO
	.align		4
.L_23:
        /*0068*/ 	.byte	0x04, 0x17
        /*006a*/ 	.short	(.L_25 - .L_24)
.L_24:
        /*006c*/ 	.word	0x00000000
        /*0070*/ 	.short	0x0004
        /*0072*/ 	.short	0x0020
        /*0074*/ 	.byte	0x00, 0xf4, 0x21, 0x00


	//----- nvinfo : EIATTR_KPARAM_INFO
	.align		4
.L_25:
        /*0078*/ 	.byte	0x04, 0x17
        /*007a*/ 	.short	(.L_27 - .L_26)
.L_26:
        /*007c*/ 	.word	0x00000000
        /*0080*/ 	.short	0x0003
        /*0082*/ 	.short	0x0018
        /*0084*/ 	.byte	0x00, 0xf4, 0x21, 0x00


	//----- nvinfo : EIATTR_KPARAM_INFO
	.align		4
.L_27:
        /*0088*/ 	.byte	0x04, 0x17
        /*008a*/ 	.short	(.L_29 - .L_28)
.L_28:
        /*008c*/ 	.word	0x00000000
        /*0090*/ 	.short	0x0002
        /*0092*/ 	.short	0x0010
        /*0094*/ 	.byte	0x00, 0xf4, 0x21, 0x00


	//----- nvinfo : EIATTR_KPARAM_INFO
	.align		4
.L_29:
        /*0098*/ 	.byte	0x04, 0x17
        /*009a*/ 	.short	(.L_31 - .L_30)
.L_30:
        /*009c*/ 	.word	0x00000000
        /*00a0*/ 	.short	0x0001
        /*00a2*/ 	.short	0x0008
        /*00a4*/ 	.byte	0x00, 0xf4, 0x21, 0x00


	//----- nvinfo : EIATTR_KPARAM_INFO
	.align		4
.L_31:
        /*00a8*/ 	.byte	0x04, 0x17
        /*00aa*/ 	.short	(.L_33 - .L_32)
.L_32:
        /*00ac*/ 	.word	0x00000000
        /*00b0*/ 	.short	0x0000
        /*00b2*/ 	.short	0x0000
        /*00b4*/ 	.byte	0x00, 0xf4, 0x21, 0x00


	//----- nvinfo : EIATTR_SPARSE_MMA_MASK
	.align		4
.L_33:
        /*00b8*/ 	.byte	0x03, 0x50
        /*00ba*/ 	.short	0x0000


	//----- nvinfo : EIATTR_MAXREG_COUNT
	.align		4
        /*00bc*/ 	.byte	0x03, 0x1b
        /*00be*/ 	.short	0x00ff


	//----- nvinfo : EIATTR_EXIT_INSTR_OFFSETS
	.align		4
        /*00c0*/ 	.byte	0x04, 0x1c
        /*00c2*/ 	.short	(.L_35 - .L_34)


	//   ....[0]....
.L_34:
        /*00c4*/ 	.word	0x00000730


	//----- nvinfo : EIATTR_REQNTID
	.align		4
.L_35:
        /*00c8*/ 	.byte	0x04, 0x10
        /*00ca*/ 	.short	(.L_37 - .L_36)
.L_36:
        /*00cc*/ 	.word	0x00000080
        /*00d0*/ 	.word	0x00000001
        /*00d4*/ 	.word	0x00000001


	//----- nvinfo : EIATTR_CBANK_PARAM_SIZE
	.align		4
.L_37:
        /*00d8*/ 	.byte	0x03, 0x19
        /*00da*/ 	.short	0x0054


	//----- nvinfo : EIATTR_PARAM_CBANK
	.align		4
        /*00dc*/ 	.byte	0x04, 0x0a
        /*00de*/ 	.short	(.L_39 - .L_38)
	.align		4
.L_38:
        /*00e0*/ 	.word	index@(.nv.constant0.triton_poi_fused__native_batch_norm_legit_no_training__prelu_kernel_add_convolution_19)
        /*00e4*/ 	.short	0x0210
        /*00e6*/ 	.short	0x0054


	//----- nvinfo : EIATTR_SW_WAR
	.align		4
.L_39:
        /*00e8*/ 	.byte	0x04, 0x36
        /*00ea*/ 	.short	(.L_41 - .L_40)
.L_40:
        /*00ec*/ 	.word	0x00000008
.L_41:


//--------------------- .nv.callgraph             --------------------------
	.section	.nv.callgraph,"",@"SHT_CUDA_CALLGRAPH"
	.align	4
	.sectionentsize	8
	.align		4
        /*0000*/ 	.word	0x00000000
	.align		4
        /*0004*/ 	.word	0xffffffff
	.align		4
        /*0008*/ 	.word	0x00000000
	.align		4
        /*000c*/ 	.word	0xfffffffe
	.align		4
        /*0010*/ 	.word	0x00000000
	.align		4
        /*0014*/ 	.word	0xfffffffd
	.align		4
        /*0018*/ 	.word	0x00000000
	.align		4
        /*001c*/ 	.word	0xfffffffc


//--------------------- .nv.constant4             --------------------------
	.section	.nv.constant4,"a",@progbits
	.align	8
	.align		8
.nv.constant4:
        /*0000*/ 	.dword	_$_str
	.align		8
        /*0008*/ 	.dword	_$_str_$_2


//--------------------- .text.triton_poi_fused__native_batch_norm_legit_no_training__prelu_kernel_add_convolution_19 --------------------------
	.section	.text.triton_poi_fused__native_batch_norm_legit_no_training__prelu_kernel_add_convolution_19,"ax",@progbits
	.align	128
        .global         triton_poi_fused__native_batch_norm_legit_no_training__prelu_kernel_add_convolution_19
        .type           triton_poi_fused__native_batch_norm_legit_no_training__prelu_kernel_add_convolution_19,@function
        .size           triton_poi_fused__native_batch_norm_legit_no_training__prelu_kernel_add_convolution_19,(.L_x_1 - triton_poi_fused__native_batch_norm_legit_no_training__prelu_kernel_add_convolution_19)
        .other          triton_poi_fused__native_batch_norm_legit_no_training__prelu_kernel_add_convolution_19,@"STO_CUDA_ENTRY STV_DEFAULT"
triton_poi_fused__native_batch_norm_legit_no_training__prelu_kernel_add_convolution_19:
.text.triton_poi_fused__native_batch_norm_legit_no_training__prelu_kernel_add_convolution_19:
[----:B------:R-:W-:Y:S01]  /*0000*/  LDC R1, c[0x0][0x28] ;  /* 0x00000a00ff017b82 */ /* 0x000fe20000000800 */
[----:B------:R-:W1:Y:S07]  /*0010*/  S2R R0, SR_TID.X ;  /* 0x0000000000007919 */ /* 0x000e6e0000002100 */
[----:B------:R-:W2:Y:S01]  /*0020*/  LDC.64 R24, c[0x0][0x228] ;  /* 0x00008a00ff187b82 */ /* 0x000ea20000000a00 */
[----:B------:R-:W-:Y:S01]  /*0030*/  ULDC.64 UR4, c[0x0][0x208] ;  /* 0x0000820000047ab9 */ /* 0x000fe20000000a00 */
[----:B------:R-:W3:Y:S06]  /*0040*/  S2R R5, SR_CTAID.X ;  /* 0x0000000000057919 */ /* 0x000eec0000002500 */
[----:B------:R-:W4:Y:S08]  /*0050*/  LDC.64 R8, c[0x0][0x218] ;  /* 0x00008600ff087b82 */ /* 0x000f300000000a00 */
[----:B------:R-:W5:Y:S08]  /*0060*/  LDC.64 R28, c[0x0][0x210] ;  /* 0x00008400ff1c7b82 */ /* 0x000f700000000a00 */
[----:B------:R-:W5:Y:S01]  /*0070*/  LDC.64 R16, c[0x0][0x220] ;  /* 0x00008800ff107b82 */ /* 0x000f620000000a00 */
[----:B-1----:R-:W-:-:S07]  /*0080*/  SHF.L.U32 R0, R0, 0x2, RZ ;  /* 0x0000000200007819 */ /* 0x002fce00000006ff */
[----:B------:R-:W1:Y:S01]  /*0090*/  LDC.64 R20, c[0x0][0x230] ;  /* 0x00008c00ff147b82 */ /* 0x000e620000000a00 */
[----:B---3--:R-:W-:Y:S02]  /*00a0*/  SHF.R.S32.HI R3, RZ, 0x16, R5 ;  /* 0x00000016ff037819 */ /* 0x008fe40000011405 */
[----:B------:R-:W-:Y:S02]  /*00b0*/  LOP3.LUT R0, R0, 0x1fc, RZ, 0xc0, !PT ;  /* 0x000001fc00007812 */ /* 0x000fe400078ec0ff */
[----:B------:R-:W-:-:S03]  /*00c0*/  SGXT R3, R3, 0x1 ;  /* 0x000000010303781a */ /* 0x000fc60000000200 */
[----:B------:R-:W3:Y:S01]  /*00d0*/  LDC.64 R12, c[0x0][0x238] ;  /* 0x00008e00ff0c7b82 */ /* 0x000ee20000000a00 */
[----:B------:R-:W-:-:S04]  /*00e0*/  LEA R0, R5, R0, 0x9 ;  /* 0x0000000005007211 */ /* 0x000fc800078e48ff */
[----:B------:R-:W-:-:S04]  /*00f0*/  LEA.HI R3, R3, R0, RZ, 0x6 ;  /* 0x0000000003037211 */ /* 0x000fc800078f30ff */
[----:B------:R-:W-:-:S04]  /*0100*/  LOP3.LUT R3, R3, 0xffffffc0, RZ, 0xc0, !PT ;  /* 0xffffffc003037812 */ /* 0x000fc800078ec0ff */
[----:B------:R-:W-:-:S05]  /*0110*/  IADD3 R3, R0, -R3, RZ ;  /* 0x8000000300037210 */ /* 0x000fca0007ffe0ff */
[----:B--2---:R-:W-:-:S06]  /*0120*/  IMAD.WIDE R24, R3, 0x4, R24 ;  /* 0x0000000403187825 */ /* 0x004fcc00078e0218 */
[----:B------:R-:W2:Y:S01]  /*0130*/  LDG.E.EL.128 R24, desc[UR4][R24.64] ;  /* 0x0000000418187981 */ /* 0x000ea2000c2e1d00 */
[----:B----4-:R-:W-:-:S04]  /*0140*/  IMAD.WIDE R8, R3, 0x4, R8 ;  /* 0x0000000403087825 */ /* 0x010fc800078e0208 */
[----:B-----5:R-:W-:Y:S02]  /*0150*/  IMAD.WIDE R28, R0, 0x4, R28 ;  /* 0x00000004001c7825 */ /* 0x020fe400078e021c */
[----:B------:R-:W4:Y:S02]  /*0160*/  LDG.E.EL.128 R8, desc[UR4][R8.64] ;  /* 0x0000000408087981 */ /* 0x000f24000c2e1d00 */
[C---:B0-----:R-:W-:Y:S02]  /*0170*/  IMAD.WIDE R16, R3.reuse, 0x4, R16 ;  /* 0x0000000403107825 */ /* 0x041fe400078e0210 */
[----:B------:R-:W4:Y:S04]  /*0180*/  LDG.E.128 R4, desc[UR4][R28.64] ;  /* 0x000000041c047981 */ /* 0x000f28000c1e1d00 */
[----:B------:R-:W5:Y:S01]  /*0190*/  LDG.E.EL.128 R16, desc[UR4][R16.64] ;  /* 0x0000000410107981 */ /* 0x000f62000c2e1d00 */
[----:B-1----:R-:W-:-:S04]  /*01a0*/  IMAD.WIDE R20, R3, 0x4, R20 ;  /* 0x0000000403147825 */ /* 0x002fc800078e0214 */
[----:B---3--:R-:W-:-:S04]  /*01b0*/  IMAD.WIDE R12, R3, 0x4, R12 ;  /* 0x00000004030c7825 */ /* 0x008fc800078e020c */
[----:B--2---:R-:W-:Y:S01]  /*01c0*/  FADD R2, R24, 9.9999997473787516356e-06 ;  /* 0x3727c5ac18027421 */ /* 0x004fe20000000000 */
[----:B------:R-:W-:Y:S01]  /*01d0*/  FADD R26, R26, 9.9999997473787516356e-06 ;  /* 0x3727c5ac1a1a7421 */ /* 0x000fe20000000000 */
[----:B------:R-:W-:Y:S02]  /*01e0*/  FADD R25, R25, 9.9999997473787516356e-06 ;  /* 0x3727c5ac19197421 */ /* 0x000fe40000000000 */
[----:B------:R-:W0:Y:S08]  /*01f0*/  MUFU.SQRT R22, R2 ;  /* 0x0000000200167308 */ /* 0x000e300000002000 */
[----:B------:R-:W1:Y:S08]  /*0200*/  MUFU.SQRT R15, R25 ;  /* 0x00000019000f7308 */ /* 0x000e700000002000 */
[----:B------:R-:W2:Y:S01]  /*0210*/  MUFU.SQRT R26, R26 ;  /* 0x0000001a001a7308 */ /* 0x000ea20000002000 */
[----:B0-----:R-:W-:-:S02]  /*0220*/  FSETP.GT.AND P0, PT, R22, 8.50705917302346158658e+37, PT ;  /* 0x7e8000001600780b */ /* 0x001fc40003f04000 */
[----:B------:R-:W-:Y:S02]  /*0230*/  FSETP.GEU.AND P3, PT, R22, 1.175494350822287508e-38, PT ;  /* 0x008000001600780b */ /* 0x000fe40003f6e000 */
[C---:B-1----:R-:W-:Y:S02]  /*0240*/  FSETP.GT.AND P1, PT, R15.reuse, 8.50705917302346158658e+37, PT ;  /* 0x7e8000000f00780b */ /* 0x042fe40003f24000 */
[----:B------:R-:W-:Y:S02]  /*0250*/  FSETP.GEU.AND P4, PT, R15, 1.175494350822287508e-38, PT ;  /* 0x008000000f00780b */ /* 0x000fe40003f8e000 */
[C---:B--2---:R-:W-:Y:S02]  /*0260*/  FSETP.GT.AND P2, PT, R26.reuse, 8.50705917302346158658e+37, PT ;  /* 0x7e8000001a00780b */ /* 0x044fe40003f44000 */
[----:B------:R-:W-:-:S03]  /*0270*/  FSETP.GEU.AND P5, PT, R26, 1.175494350822287508e-38, PT ;  /* 0x008000001a00780b */ /* 0x000fc60003fae000 */
[----:B------:R-:W-:Y:S01]  /*0280*/  @P0 FMUL R22, R22, 0.25 ;  /* 0x3e80000016160820 */ /* 0x000fe20000400000 */
[----:B------:R-:W-:-:S03]  /*0290*/  HFMA2.MMA R24, -RZ, RZ, 1.625, 0 ;  /* 0x3e800000ff187435 */ /* 0x000fc600000001ff */
[----:B------:R-:W-:Y:S01]  /*02a0*/  @P1 FMUL R15, R15, 0.25 ;  /* 0x3e8000000f0f1820 */ /* 0x000fe20000400000 */
[----:B------:R-:W-:-:S03]  /*02b0*/  @!P3 FMUL R22, R22, 16777216 ;  /* 0x4b8000001616b820 */ /* 0x000fc60000400000 */
[----:B------:R-:W-:Y:S01]  /*02c0*/  @!P4 FMUL R15, R15, 16777216 ;  /* 0x4b8000000f0fc820 */ /* 0x000fe20000400000 */
[----:B------:R-:W-:Y:S01]  /*02d0*/  @P2 FMUL R26, R26, 0.25 ;  /* 0x3e8000001a1a2820 */ /* 0x000fe20000400000 */
[----:B------:R0:W1:Y:S03]  /*02e0*/  MUFU.RCP R14, R22 ;  /* 0x00000016000e7308 */ /* 0x0000660000001000 */
[----:B------:R-:W-:Y:S01]  /*02f0*/  @!P5 FMUL R26, R26, 16777216 ;  /* 0x4b8000001a1ad820 */ /* 0x000fe20000400000 */
[----:B------:R-:W-:-:S04]  /*0300*/  FSEL R23, R24, 1, P0 ;  /* 0x3f80000018177808 */ /* 0x000fc80000000000 */
[----:B------:R-:W2:Y:S01]  /*0310*/  MUFU.RCP R2, R26 ;  /* 0x0000001a00027308 */ /* 0x000ea20000001000 */
[----:B----4-:R-:W-:Y:S01]  /*0320*/  FADD R4, R4, R8 ;  /* 0x0000000804047221 */ /* 0x010fe20000000000 */
[----:B------:R-:W-:Y:S01]  /*0330*/  @!P3 FMUL R23, R23, 16777216 ;  /* 0x4b8000001717b820 */ /* 0x000fe20000400000 */
[----:B0-----:R-:W-:-:S05]  /*0340*/  FSEL R22, R24, 1, P1 ;  /* 0x3f80000018167808 */ /* 0x001fca0000800000 */
[----:B------:R-:W0:Y:S01]  /*0350*/  MUFU.RCP R15, R15 ;  /* 0x0000000f000f7308 */ /* 0x000e220000001000 */
[----:B------:R-:W-:Y:S01]  /*0360*/  FSEL R8, R24, 1, P2 ;  /* 0x3f80000018087808 */ /* 0x000fe20001000000 */
[----:B-1----:R-:W-:Y:S01]  /*0370*/  FMUL R14, R14, R23 ;  /* 0x000000170e0e7220 */ /* 0x002fe20000400000 */
[----:B------:R-:W-:Y:S01]  /*0380*/  @!P4 FMUL R22, R22, 16777216 ;  /* 0x4b8000001616c820 */ /* 0x000fe20000400000 */
[----:B-----5:R-:W-:Y:S02]  /*0390*/  FADD R23, -R16, R4 ;  /* 0x0000000410177221 */ /* 0x020fe40000000100 */
[----:B------:R-:W-:-:S04]  /*03a0*/  @!P5 FMUL R8, R8, 16777216 ;  /* 0x4b8000000808d820 */ /* 0x000fc80000400000 */
[----:B--2---:R-:W-:Y:S01]  /*03b0*/  FMUL R2, R2, R8 ;  /* 0x0000000802027220 */ /* 0x004fe20000400000 */
[----:B------:R-:W-:Y:S01]  /*03c0*/  FMUL R8, R14, R23 ;  /* 0x000000170e087220 */ /* 0x000fe20000400000 */
[----:B0-----:R-:W-:Y:S02]  /*03d0*/  FMUL R3, R15, R22 ;  /* 0x000000160f037220 */ /* 0x001fe40000400000 */
[----:B------:R-:W2:Y:S04]  /*03e0*/  LDG.E.EL.128 R20, desc[UR4][R20.64] ;  /* 0x0000000414147981 */ /* 0x000ea8000c2e1d00 */
[----:B------:R-:W2:Y:S01]  /*03f0*/  LDG.E.EL.128 R12, desc[UR4][R12.64] ;  /* 0x000000040c0c7981 */ /* 0x000ea2000c2e1d00 */
[----:B------:R-:W-:-:S04]  /*0400*/  FADD R27, R27, 9.9999997473787516356e-06 ;  /* 0x3727c5ac1b1b7421 */ /* 0x000fc80000000000 */
[----:B------:R-:W0:Y:S02]  /*0410*/  MUFU.SQRT R16, R27 ;  /* 0x0000001b00107308 */ /* 0x000e240000002000 */
[C---:B0-----:R-:W-:Y:S02]  /*0420*/  FSETP.GT.AND P0, PT, R16.reuse, 8.50705917302346158658e+37, PT ;  /* 0x7e8000001000780b */ /* 0x041fe40003f04000 */
[----:B------:R-:W-:-:S11]  /*0430*/  FSETP.GEU.AND P1, PT, R16, 1.175494350822287508e-38, PT ;  /* 0x008000001000780b */ /* 0x000fd60003f2e000 */
[----:B------:R-:W-:-:S04]  /*0440*/  @P0 FMUL R16, R16, 0.25 ;  /* 0x3e80000010100820 */ /* 0x000fc80000400000 */
[----:B------:R-:W-:Y:S01]  /*0450*/  @!P1 FMUL R16, R16, 16777216 ;  /* 0x4b80000010109820 */ /* 0x000fe20000400000 */
[----:B------:R-:W-:-:S05]  /*0460*/  FSEL R25, R24, 1, P0 ;  /* 0x3f80000018197808 */ /* 0x000fca0000000000 */
[----:B------:R-:W0:Y:S01]  /*0470*/  MUFU.RCP R16, R16 ;  /* 0x0000001000107308 */ /* 0x000e220000001000 */
[----:B------:R-:W-:Y:S01]  /*0480*/  @!P1 FMUL R25, R25, 16777216 ;  /* 0x4b80000019199820 */ /* 0x000fe20000400000 */
[----:B------:R-:W1:Y:S01]  /*0490*/  LDC.64 R26, c[0x0][0x248] ;  /* 0x00009200ff1a7b82 */ /* 0x000e620000000a00 */
[----:B------:R-:W-:Y:S02]  /*04a0*/  FADD R5, R5, R9 ;  /* 0x0000000905057221 */ /* 0x000fe40000000000 */
[----:B-1----:R1:W3:Y:S01]  /*04b0*/  LDG.E R9, desc[UR4][R26.64] ;  /* 0x000000041a097981 */ /* 0x0022e2000c1e1900 */
[----:B--2---:R-:W-:Y:S01]  /*04c0*/  FFMA R12, R20, R8, R12 ;  /* 0x00000008140c7223 */ /* 0x004fe2000000000c */
[----:B0-----:R-:W-:-:S03]  /*04d0*/  FMUL R8, R16, R25 ;  /* 0x0000001910087220 */ /* 0x001fc60000400000 */
[----:B------:R-:W0:Y:S02]  /*04e0*/  LDC.64 R24, c[0x0][0x240] ;  /* 0x00009000ff187b82 */ /* 0x000e240000000a00 */
[----:B0-----:R-:W-:-:S06]  /*04f0*/  IMAD.WIDE R24, R0, 0x4, R24 ;  /* 0x0000000400187825 */ /* 0x001fcc00078e0218 */
[----:B------:R-:W2:Y:S01]  /*0500*/  LDG.E.128 R24, desc[UR4][R24.64] ;  /* 0x0000000418187981 */ /* 0x000ea2000c1e1d00 */
[----:B------:R-:W-:Y:S01]  /*0510*/  FADD R6, R6, R10 ;  /* 0x0000000a06067221 */ /* 0x000fe20000000000 */
[----:B------:R-:W-:-:S03]  /*0520*/  FADD R16, -R17, R5 ;  /* 0x0000000511107221 */ /* 0x000fc60000000100 */
[----:B------:R-:W-:Y:S01]  /*0530*/  FADD R17, -R18, R6 ;  /* 0x0000000612117221 */ /* 0x000fe20000000100 */
[----:B------:R-:W-:Y:S01]  /*0540*/  FADD R7, R7, R11 ;  /* 0x0000000b07077221 */ /* 0x000fe20000000000 */
[----:B------:R-:W-:Y:S01]  /*0550*/  FMUL R16, R3, R16 ;  /* 0x0000001003107220 */ /* 0x000fe20000400000 */
[----:B------:R-:W0:Y:S01]  /*0560*/  LDC.64 R10, c[0x0][0x258] ;  /* 0x00009600ff0a7b82 */ /* 0x000e220000000a00 */
[----:B------:R-:W-:Y:S01]  /*0570*/  FMUL R17, R2, R17 ;  /* 0x0000001102117220 */ /* 0x000fe20000400000 */
[----:B------:R-:W-:-:S06]  /*0580*/  FADD R19, -R19, R7 ;  /* 0x0000000713137221 */ /* 0x000fcc0000000100 */
[----:B------:R-:W4:Y:S01]  /*0590*/  LDC.64 R2, c[0x0][0x250] ;  /* 0x00009400ff027b82 */ /* 0x000f220000000a00 */
[----:B------:R-:W-:Y:S01]  /*05a0*/  FMUL R8, R8, R19 ;  /* 0x0000001308087220 */ /* 0x000fe20000400000 */
[----:B------:R-:W-:Y:S01]  /*05b0*/  FFMA R16, R21, R16, R13 ;  /* 0x0000001015107223 */ /* 0x000fe2000000000d */
[----:B------:R-:W-:Y:S02]  /*05c0*/  FFMA R17, R22, R17, R14 ;  /* 0x0000001116117223 */ /* 0x000fe4000000000e */
[----:B------:R-:W-:Y:S01]  /*05d0*/  FFMA R8, R23, R8, R15 ;  /* 0x0000000817087223 */ /* 0x000fe2000000000f */
[----:B------:R-:W-:Y:S01]  /*05e0*/  STG.E.128 desc[UR4][R28.64], R4 ;  /* 0x000000041c007986 */ /* 0x000fe2000c101d04 */
[----:B----4-:R-:W-:Y:S01]  /*05f0*/  IMAD.WIDE R2, R0, 0x4, R2 ;  /* 0x0000000400027825 */ /* 0x010fe200078e0202 */
[----:B--2---:R-:W-:-:S03]  /*0600*/  FSETP.GT.AND P3, PT, R12, -R24, PT ;  /* 0x800000180c00720b */ /* 0x004fc60003f64000 */
[----:B------:R-:W-:Y:S01]  /*0610*/  FADD R24, R24, R12 ;  /* 0x0000000c18187221 */ /* 0x000fe20000000000 */
[----:B------:R-:W-:Y:S01]  /*0620*/  FSETP.GT.AND P2, PT, R16, -R25, PT ;  /* 0x800000191000720b */ /* 0x000fe20003f44000 */
[----:B------:R-:W-:Y:S01]  /*0630*/  FADD R25, R25, R16 ;  /* 0x0000001019197221 */ /* 0x000fe20000000000 */
[----:B------:R-:W-:Y:S01]  /*0640*/  FSETP.GT.AND P1, PT, R17, -R26, PT ;  /* 0x8000001a1100720b */ /* 0x000fe20003f24000 */
[----:B-1----:R-:W-:Y:S01]  /*0650*/  FADD R26, R26, R17 ;  /* 0x000000111a1a7221 */ /* 0x002fe20000000000 */
[----:B------:R-:W-:Y:S01]  /*0660*/  FSETP.GT.AND P0, PT, R8, -R27, PT ;  /* 0x8000001b0800720b */ /* 0x000fe20003f04000 */
[----:B------:R-:W-:Y:S01]  /*0670*/  FADD R27, R27, R8 ;  /* 0x000000081b1b7221 */ /* 0x000fe20000000000 */
[C---:B---3--:R-:W-:Y:S01]  /*0680*/  FMUL R15, R9.reuse, R24 ;  /* 0x00000018090f7220 */ /* 0x048fe20000400000 */
[C---:B------:R-:W-:Y:S01]  /*0690*/  FMUL R14, R9.reuse, R25 ;  /* 0x00000019090e7220 */ /* 0x040fe20000400000 */
[C---:B------:R-:W-:Y:S01]  /*06a0*/  FMUL R17, R9.reuse, R26 ;  /* 0x0000001a09117220 */ /* 0x040fe20000400000 */
[----:B------:R-:W-:Y:S01]  /*06b0*/  FMUL R16, R9, R27 ;  /* 0x0000001b09107220 */ /* 0x000fe20000400000 */
[----:B0-----:R-:W-:Y:S01]  /*06c0*/  IMAD.WIDE R12, R0, 0x4, R10 ;  /* 0x00000004000c7825 */ /* 0x001fe200078e020a */
[----:B------:R-:W-:-:S02]  /*06d0*/  FSEL R8, R24, R15, P3 ;  /* 0x0000000f18087208 */ /* 0x000fc40001800000 */
[----:B------:R-:W-:Y:S02]  /*06e0*/  FSEL R9, R25, R14, P2 ;  /* 0x0000000e19097208 */ /* 0x000fe40001000000 */
[----:B------:R-:W-:Y:S02]  /*06f0*/  FSEL R10, R26, R17, P1 ;  /* 0x000000111a0a7208 */ /* 0x000fe40000800000 */
[----:B------:R-:W-:Y:S01]  /*0700*/  FSEL R11, R27, R16, P0 ;  /* 0x000000101b0b7208 */ /* 0x000fe20000000000 */
[----:B------:R-:W-:Y:S04]  /*0710*/  STG.E.128 desc[UR4][R2.64], R24 ;  /* 0x0000001802007986 */ /* 0x000fe8000c101d04 */
[----:B------:R-:W-:Y:S01]  /*0720*/  STG.E.128 desc[UR4][R12.64], R8 ;  /* 0x000000080c007986 */ /* 0x000fe2000c101d04 */
[----:B------:R-:W-:Y:S05]  /*0730*/  EXIT ;  /* 0x000000000000794d */ /* 0x000fea0003800000 */
.L_x_0:
[----:B------:R-:W-:-:S00]  /*0740*/  BRA `(.L_x_0) ;  /* 0xfffffffc00fc7947 */ /* 0x000fc0000383ffff */
[----:B------:R-:W-:-:S00]  /*0750*/  NOP ;  /* 0x0000000000007918 */ /* 0x000fc00000000000 */
        /* <DEDUP_REMOVED lines=10> */
.L_x_1:


//--------------------- .nv.global.init           --------------------------
	.section	.nv.global.init,"aw",@progbits
.nv.global.init:
	.type		_$_str,@object
	.size		_$_str,(_$_str_$_2 - _$_str)
_$_str:
        /*0000*/ 	.byte	0x5f, 0x5f, 0x43, 0x55, 0x44, 0x41, 0x5f, 0x46, 0x54, 0x5a, 0x00
	.type		_$_str_$_2,@object
	.size		_$_str_$_2,(.L_1 - _$_str_$_2)
_$_str_$_2:
        /*000b*/ 	.byte	0x5f, 0x5f, 0x43, 0x55, 0x44, 0x41, 0x5f, 0x50, 0x52, 0x45, 0x43, 0x5f, 0x53, 0x51, 0x52, 0x54
        /*001b*/ 	.byte	0x00
.L_1:


//--------------------- .nv.constant0.triton_poi_fused__native_batch_norm_legit_no_training__prelu_kernel_add_convolution_19 --------------------------
	.section	.nv.constant0.triton_poi_fused__native_batch_norm_legit_no_training__prelu_kernel_add_convolution_19,"a",@progbits
	.sectionflags	@""
	.align	4
.nv.constant0.triton_poi_fused__native_batch_norm_legit_no_training__prelu_kernel_add_convolution_19:
	.zero		612
